//
// Generated by NVIDIA NVVM Compiler
//
// Compiler Build ID: CL-36424714
// Cuda compilation tools, release 13.0, V13.0.88
// Based on NVVM 20.0.0
//

.version 9.0
.target sm_100
.address_size 64

	// .globl	_Z15sortWordsKernelPcPii

.visible .entry _Z15sortWordsKernelPcPii(
	.param .u64 .ptr .align 1 _Z15sortWordsKernelPcPii_param_0,
	.param .u64 .ptr .align 1 _Z15sortWordsKernelPcPii_param_1,
	.param .u32 _Z15sortWordsKernelPcPii_param_2
)
{
	.reg .pred 	%p<58>;
	.reg .b16 	%rs<199>;
	.reg .b32 	%r<83>;
	.reg .b64 	%rd<51>;

	ld.param.u64 	%rd2, [_Z15sortWordsKernelPcPii_param_0];
	ld.param.u64 	%rd3, [_Z15sortWordsKernelPcPii_param_1];
	ld.param.u32 	%r32, [_Z15sortWordsKernelPcPii_param_2];
	mov.u32 	%r33, %ctaid.x;
	mov.u32 	%r34, %ntid.x;
	mov.u32 	%r35, %tid.x;
	mad.lo.s32 	%r1, %r33, %r34, %r35;
	setp.ge.s32 	%p1, %r1, %r32;
	@%p1 bra 	$L__BB0_18;
	cvta.to.global.u64 	%rd4, %rd3;
	cvta.to.global.u64 	%rd5, %rd2;
	mul.lo.s32 	%r36, %r1, 100;
	cvt.s64.s32 	%rd6, %r36;
	add.s64 	%rd1, %rd5, %rd6;
	mul.wide.s32 	%rd7, %r1, 4;
	add.s64 	%rd8, %rd4, %rd7;
	ld.global.u32 	%r2, [%rd8];
	add.s32 	%r3, %r2, -1;
	setp.lt.s32 	%p2, %r2, 2;
	@%p2 bra 	$L__BB0_18;
	add.s32 	%r4, %r2, -2;
	cvt.u16.u32 	%rs1, %r2;
	mov.b32 	%r69, 0;
	mov.b16 	%rs197, 0;
	mov.u16 	%rs198, %rs197;
$L__BB0_3:
	sub.s32 	%r6, %r3, %r69;
	sub.s32 	%r39, %r4, %r69;
	add.s32 	%r7, %r69, 1;
	setp.lt.u32 	%p3, %r39, 7;
	mov.u32 	%r77, %r7;
	mov.u32 	%r82, %r69;
	@%p3 bra 	$L__BB0_7;
	and.b32  	%r40, %r6, -8;
	neg.s32 	%r70, %r40;
	mov.u32 	%r71, %r69;
	mov.u32 	%r82, %r69;
$L__BB0_5:
	.pragma "nounroll";
	add.s32 	%r41, %r71, 1;
	cvt.u64.u32 	%rd9, %r41;
	add.s64 	%rd10, %rd1, %rd9;
	ld.global.u8 	%rs10, [%rd10];
	add.s16 	%rs11, %rs10, -65;
	and.b16  	%rs12, %rs11, 255;
	setp.lt.u16 	%p4, %rs12, 26;
	add.s16 	%rs13, %rs10, 32;
	selp.b16 	%rs14, %rs13, %rs10, %p4;
	cvt.s16.s8 	%rs15, %rs14;
	cvt.s64.s32 	%rd11, %r82;
	add.s64 	%rd12, %rd1, %rd11;
	ld.global.u8 	%rs16, [%rd12];
	add.s16 	%rs17, %rs16, -65;
	and.b16  	%rs18, %rs17, 255;
	setp.lt.u16 	%p5, %rs18, 26;
	add.s16 	%rs19, %rs16, 32;
	selp.b16 	%rs20, %rs19, %rs16, %p5;
	cvt.s16.s8 	%rs21, %rs20;
	setp.lt.s16 	%p6, %rs15, %rs21;
	selp.b32 	%r42, %r41, %r82, %p6;
	ld.global.u8 	%rs22, [%rd10+1];
	add.s16 	%rs23, %rs22, -65;
	and.b16  	%rs24, %rs23, 255;
	setp.lt.u16 	%p7, %rs24, 26;
	add.s16 	%rs25, %rs22, 32;
	selp.b16 	%rs26, %rs25, %rs22, %p7;
	cvt.s16.s8 	%rs27, %rs26;
	cvt.s64.s32 	%rd13, %r42;
	add.s64 	%rd14, %rd1, %rd13;
	ld.global.u8 	%rs28, [%rd14];
	add.s16 	%rs29, %rs28, -65;
	and.b16  	%rs30, %rs29, 255;
	setp.lt.u16 	%p8, %rs30, 26;
	add.s16 	%rs31, %rs28, 32;
	selp.b16 	%rs32, %rs31, %rs28, %p8;
	cvt.s16.s8 	%rs33, %rs32;
	setp.lt.s16 	%p9, %rs27, %rs33;
	add.s32 	%r43, %r71, 2;
	selp.b32 	%r44, %r43, %r42, %p9;
	ld.global.u8 	%rs34, [%rd10+2];
	add.s16 	%rs35, %rs34, -65;
	and.b16  	%rs36, %rs35, 255;
	setp.lt.u16 	%p10, %rs36, 26;
	add.s16 	%rs37, %rs34, 32;
	selp.b16 	%rs38, %rs37, %rs34, %p10;
	cvt.s16.s8 	%rs39, %rs38;
	cvt.s64.s32 	%rd15, %r44;
	add.s64 	%rd16, %rd1, %rd15;
	ld.global.u8 	%rs40, [%rd16];
	add.s16 	%rs41, %rs40, -65;
	and.b16  	%rs42, %rs41, 255;
	setp.lt.u16 	%p11, %rs42, 26;
	add.s16 	%rs43, %rs40, 32;
	selp.b16 	%rs44, %rs43, %rs40, %p11;
	cvt.s16.s8 	%rs45, %rs44;
	setp.lt.s16 	%p12, %rs39, %rs45;
	add.s32 	%r45, %r71, 3;
	selp.b32 	%r46, %r45, %r44, %p12;
	ld.global.u8 	%rs46, [%rd10+3];
	add.s16 	%rs47, %rs46, -65;
	and.b16  	%rs48, %rs47, 255;
	setp.lt.u16 	%p13, %rs48, 26;
	add.s16 	%rs49, %rs46, 32;
	selp.b16 	%rs50, %rs49, %rs46, %p13;
	cvt.s16.s8 	%rs51, %rs50;
	cvt.s64.s32 	%rd17, %r46;
	add.s64 	%rd18, %rd1, %rd17;
	ld.global.u8 	%rs52, [%rd18];
	add.s16 	%rs53, %rs52, -65;
	and.b16  	%rs54, %rs53, 255;
	setp.lt.u16 	%p14, %rs54, 26;
	add.s16 	%rs55, %rs52, 32;
	selp.b16 	%rs56, %rs55, %rs52, %p14;
	cvt.s16.s8 	%rs57, %rs56;
	setp.lt.s16 	%p15, %rs51, %rs57;
	add.s32 	%r47, %r71, 4;
	selp.b32 	%r48, %r47, %r46, %p15;
	ld.global.u8 	%rs58, [%rd10+4];
	add.s16 	%rs59, %rs58, -65;
	and.b16  	%rs60, %rs59, 255;
	setp.lt.u16 	%p16, %rs60, 26;
	add.s16 	%rs61, %rs58, 32;
	selp.b16 	%rs62, %rs61, %rs58, %p16;
	cvt.s16.s8 	%rs63, %rs62;
	cvt.s64.s32 	%rd19, %r48;
	add.s64 	%rd20, %rd1, %rd19;
	ld.global.u8 	%rs64, [%rd20];
	add.s16 	%rs65, %rs64, -65;
	and.b16  	%rs66, %rs65, 255;
	setp.lt.u16 	%p17, %rs66, 26;
	add.s16 	%rs67, %rs64, 32;
	selp.b16 	%rs68, %rs67, %rs64, %p17;
	cvt.s16.s8 	%rs69, %rs68;
	setp.lt.s16 	%p18, %rs63, %rs69;
	add.s32 	%r49, %r71, 5;
	selp.b32 	%r50, %r49, %r48, %p18;
	ld.global.u8 	%rs70, [%rd10+5];
	add.s16 	%rs71, %rs70, -65;
	and.b16  	%rs72, %rs71, 255;
	setp.lt.u16 	%p19, %rs72, 26;
	add.s16 	%rs73, %rs70, 32;
	selp.b16 	%rs74, %rs73, %rs70, %p19;
	cvt.s16.s8 	%rs75, %rs74;
	cvt.s64.s32 	%rd21, %r50;
	add.s64 	%rd22, %rd1, %rd21;
	ld.global.u8 	%rs76, [%rd22];
	add.s16 	%rs77, %rs76, -65;
	and.b16  	%rs78, %rs77, 255;
	setp.lt.u16 	%p20, %rs78, 26;
	add.s16 	%rs79, %rs76, 32;
	selp.b16 	%rs80, %rs79, %rs76, %p20;
	cvt.s16.s8 	%rs81, %rs80;
	setp.lt.s16 	%p21, %rs75, %rs81;
	add.s32 	%r51, %r71, 6;
	selp.b32 	%r52, %r51, %r50, %p21;
	ld.global.u8 	%rs82, [%rd10+6];
	add.s16 	%rs83, %rs82, -65;
	and.b16  	%rs84, %rs83, 255;
	setp.lt.u16 	%p22, %rs84, 26;
	add.s16 	%rs85, %rs82, 32;
	selp.b16 	%rs86, %rs85, %rs82, %p22;
	cvt.s16.s8 	%rs87, %rs86;
	cvt.s64.s32 	%rd23, %r52;
	add.s64 	%rd24, %rd1, %rd23;
	ld.global.u8 	%rs88, [%rd24];
	add.s16 	%rs89, %rs88, -65;
	and.b16  	%rs90, %rs89, 255;
	setp.lt.u16 	%p23, %rs90, 26;
	add.s16 	%rs91, %rs88, 32;
	selp.b16 	%rs92, %rs91, %rs88, %p23;
	cvt.s16.s8 	%rs93, %rs92;
	setp.lt.s16 	%p24, %rs87, %rs93;
	add.s32 	%r53, %r71, 7;
	selp.b32 	%r54, %r53, %r52, %p24;
	ld.global.u8 	%rs94, [%rd10+7];
	add.s16 	%rs95, %rs94, -65;
	and.b16  	%rs96, %rs95, 255;
	setp.lt.u16 	%p25, %rs96, 26;
	add.s16 	%rs97, %rs94, 32;
	selp.b16 	%rs98, %rs97, %rs94, %p25;
	cvt.s16.s8 	%rs99, %rs98;
	cvt.s64.s32 	%rd25, %r54;
	add.s64 	%rd26, %rd1, %rd25;
	ld.global.u8 	%rs100, [%rd26];
	add.s16 	%rs101, %rs100, -65;
	and.b16  	%rs102, %rs101, 255;
	setp.lt.u16 	%p26, %rs102, 26;
	add.s16 	%rs103, %rs100, 32;
	selp.b16 	%rs104, %rs103, %rs100, %p26;
	cvt.s16.s8 	%rs105, %rs104;
	setp.lt.s16 	%p27, %rs99, %rs105;
	add.s32 	%r71, %r71, 8;
	selp.b32 	%r82, %r71, %r54, %p27;
	add.s32 	%r70, %r70, 8;
	setp.ne.s32 	%p28, %r70, 0;
	@%p28 bra 	$L__BB0_5;
	add.s32 	%r77, %r71, 1;
$L__BB0_7:
	and.b32  	%r55, %r6, 7;
	setp.eq.s32 	%p29, %r55, 0;
	@%p29 bra 	$L__BB0_15;
	not.b16 	%rs106, %rs198;
	add.s16 	%rs107, %rs106, %rs1;
	cvt.u32.u16 	%r57, %rs107;
	and.b32  	%r19, %r57, 7;
	add.s32 	%r58, %r19, -1;
	setp.lt.u32 	%p30, %r58, 3;
	@%p30 bra 	$L__BB0_10;
	cvt.u64.u32 	%rd27, %r77;
	add.s64 	%rd28, %rd1, %rd27;
	ld.global.u8 	%rs108, [%rd28];
	add.s16 	%rs109, %rs108, -65;
	and.b16  	%rs110, %rs109, 255;
	setp.lt.u16 	%p31, %rs110, 26;
	add.s16 	%rs111, %rs108, 32;
	selp.b16 	%rs112, %rs111, %rs108, %p31;
	cvt.s16.s8 	%rs113, %rs112;
	cvt.s64.s32 	%rd29, %r82;
	add.s64 	%rd30, %rd1, %rd29;
	ld.global.u8 	%rs114, [%rd30];
	add.s16 	%rs115, %rs114, -65;
	and.b16  	%rs116, %rs115, 255;
	setp.lt.u16 	%p32, %rs116, 26;
	add.s16 	%rs117, %rs114, 32;
	selp.b16 	%rs118, %rs117, %rs114, %p32;
	cvt.s16.s8 	%rs119, %rs118;
	setp.lt.s16 	%p33, %rs113, %rs119;
	selp.b32 	%r59, %r77, %r82, %p33;
	add.s32 	%r60, %r77, 1;
	ld.global.u8 	%rs120, [%rd28+1];
	add.s16 	%rs121, %rs120, -65;
	and.b16  	%rs122, %rs121, 255;
	setp.lt.u16 	%p34, %rs122, 26;
	add.s16 	%rs123, %rs120, 32;
	selp.b16 	%rs124, %rs123, %rs120, %p34;
	cvt.s16.s8 	%rs125, %rs124;
	cvt.s64.s32 	%rd31, %r59;
	add.s64 	%rd32, %rd1, %rd31;
	ld.global.u8 	%rs126, [%rd32];
	add.s16 	%rs127, %rs126, -65;
	and.b16  	%rs128, %rs127, 255;
	setp.lt.u16 	%p35, %rs128, 26;
	add.s16 	%rs129, %rs126, 32;
	selp.b16 	%rs130, %rs129, %rs126, %p35;
	cvt.s16.s8 	%rs131, %rs130;
	setp.lt.s16 	%p36, %rs125, %rs131;
	selp.b32 	%r61, %r60, %r59, %p36;
	add.s32 	%r62, %r77, 2;
	ld.global.u8 	%rs132, [%rd28+2];
	add.s16 	%rs133, %rs132, -65;
	and.b16  	%rs134, %rs133, 255;
	setp.lt.u16 	%p37, %rs134, 26;
	add.s16 	%rs135, %rs132, 32;
	selp.b16 	%rs136, %rs135, %rs132, %p37;
	cvt.s16.s8 	%rs137, %rs136;
	cvt.s64.s32 	%rd33, %r61;
	add.s64 	%rd34, %rd1, %rd33;
	ld.global.u8 	%rs138, [%rd34];
	add.s16 	%rs139, %rs138, -65;
	and.b16  	%rs140, %rs139, 255;
	setp.lt.u16 	%p38, %rs140, 26;
	add.s16 	%rs141, %rs138, 32;
	selp.b16 	%rs142, %rs141, %rs138, %p38;
	cvt.s16.s8 	%rs143, %rs142;
	setp.lt.s16 	%p39, %rs137, %rs143;
	selp.b32 	%r63, %r62, %r61, %p39;
	add.s32 	%r64, %r77, 3;
	ld.global.u8 	%rs144, [%rd28+3];
	add.s16 	%rs145, %rs144, -65;
	and.b16  	%rs146, %rs145, 255;
	setp.lt.u16 	%p40, %rs146, 26;
	add.s16 	%rs147, %rs144, 32;
	selp.b16 	%rs148, %rs147, %rs144, %p40;
	cvt.s16.s8 	%rs149, %rs148;
	cvt.s64.s32 	%rd35, %r63;
	add.s64 	%rd36, %rd1, %rd35;
	ld.global.u8 	%rs150, [%rd36];
	add.s16 	%rs151, %rs150, -65;
	and.b16  	%rs152, %rs151, 255;
	setp.lt.u16 	%p41, %rs152, 26;
	add.s16 	%rs153, %rs150, 32;
	selp.b16 	%rs154, %rs153, %rs150, %p41;
	cvt.s16.s8 	%rs155, %rs154;
	setp.lt.s16 	%p42, %rs149, %rs155;
	selp.b32 	%r82, %r64, %r63, %p42;
	add.s32 	%r77, %r77, 4;
$L__BB0_10:
	and.b32  	%r65, %r19, 3;
	setp.eq.s32 	%p43, %r65, 0;
	@%p43 bra 	$L__BB0_15;
	xor.b16  	%rs156, %rs197, 3;
	add.s16 	%rs5, %rs156, %rs1;
	and.b16  	%rs157, %rs5, 3;
	setp.eq.s16 	%p44, %rs157, 1;
	@%p44 bra 	$L__BB0_13;
	cvt.u64.u32 	%rd37, %r77;
	add.s64 	%rd38, %rd1, %rd37;
	ld.global.u8 	%rs158, [%rd38];
	add.s16 	%rs159, %rs158, -65;
	and.b16  	%rs160, %rs159, 255;
	setp.lt.u16 	%p45, %rs160, 26;
	add.s16 	%rs161, %rs158, 32;
	selp.b16 	%rs162, %rs161, %rs158, %p45;
	cvt.s16.s8 	%rs163, %rs162;
	cvt.s64.s32 	%rd39, %r82;
	add.s64 	%rd40, %rd1, %rd39;
	ld.global.u8 	%rs164, [%rd40];
	add.s16 	%rs165, %rs164, -65;
	and.b16  	%rs166, %rs165, 255;
	setp.lt.u16 	%p46, %rs166, 26;
	add.s16 	%rs167, %rs164, 32;
	selp.b16 	%rs168, %rs167, %rs164, %p46;
	cvt.s16.s8 	%rs169, %rs168;
	setp.lt.s16 	%p47, %rs163, %rs169;
	selp.b32 	%r67, %r77, %r82, %p47;
	add.s32 	%r68, %r77, 1;
	ld.global.u8 	%rs170, [%rd38+1];
	add.s16 	%rs171, %rs170, -65;
	and.b16  	%rs172, %rs171, 255;
	setp.lt.u16 	%p48, %rs172, 26;
	add.s16 	%rs173, %rs170, 32;
	selp.b16 	%rs174, %rs173, %rs170, %p48;
	cvt.s16.s8 	%rs175, %rs174;
	cvt.s64.s32 	%rd41, %r67;
	add.s64 	%rd42, %rd1, %rd41;
	ld.global.u8 	%rs176, [%rd42];
	add.s16 	%rs177, %rs176, -65;
	and.b16  	%rs178, %rs177, 255;
	setp.lt.u16 	%p49, %rs178, 26;
	add.s16 	%rs179, %rs176, 32;
	selp.b16 	%rs180, %rs179, %rs176, %p49;
	cvt.s16.s8 	%rs181, %rs180;
	setp.lt.s16 	%p50, %rs175, %rs181;
	selp.b32 	%r82, %r68, %r67, %p50;
	add.s32 	%r77, %r77, 2;
$L__BB0_13:
	and.b16  	%rs182, %rs5, 1;
	setp.eq.b16 	%p51, %rs182, 1;
	not.pred 	%p52, %p51;
	@%p52 bra 	$L__BB0_15;
	cvt.u64.u32 	%rd43, %r77;
	add.s64 	%rd44, %rd1, %rd43;
	ld.global.u8 	%rs183, [%rd44];
	add.s16 	%rs184, %rs183, -65;
	and.b16  	%rs185, %rs184, 255;
	setp.lt.u16 	%p53, %rs185, 26;
	add.s16 	%rs186, %rs183, 32;
	selp.b16 	%rs187, %rs186, %rs183, %p53;
	cvt.s16.s8 	%rs188, %rs187;
	cvt.s64.s32 	%rd45, %r82;
	add.s64 	%rd46, %rd1, %rd45;
	ld.global.u8 	%rs189, [%rd46];
	add.s16 	%rs190, %rs189, -65;
	and.b16  	%rs191, %rs190, 255;
	setp.lt.u16 	%p54, %rs191, 26;
	add.s16 	%rs192, %rs189, 32;
	selp.b16 	%rs193, %rs192, %rs189, %p54;
	cvt.s16.s8 	%rs194, %rs193;
	setp.lt.s16 	%p55, %rs188, %rs194;
	selp.b32 	%r82, %r77, %r82, %p55;
$L__BB0_15:
	setp.eq.s32 	%p56, %r82, %r69;
	@%p56 bra 	$L__BB0_17;
	cvt.u64.u32 	%rd47, %r69;
	add.s64 	%rd48, %rd1, %rd47;
	ld.global.u8 	%rs195, [%rd48];
	cvt.s64.s32 	%rd49, %r82;
	add.s64 	%rd50, %rd1, %rd49;
	ld.global.u8 	%rs196, [%rd50];
	st.global.u8 	[%rd48], %rs196;
	st.global.u8 	[%rd50], %rs195;
$L__BB0_17:
	setp.ne.s32 	%p57, %r7, %r3;
	add.s16 	%rs198, %rs198, 1;
	add.s16 	%rs197, %rs197, 1;
	mov.u32 	%r69, %r7;
	@%p57 bra 	$L__BB0_3;
$L__BB0_18:
	ret;

}


// ===== COMPILED SASS (sm_100) =====

	.target	sm_100

	.elftype	@"ET_EXEC"


//--------------------- .note.nv.tkinfo           --------------------------
	.section	.note.nv.tkinfo,"",@"SHT_NOTE"
	.sectionflags	@"SHF_NOTE_NV_TKINFO"
	.tkinfo
        /*0018*/ 	.word	0x00000002
        /*0030*/ 	.string	""
        /*0030*/ 	.string	"ptxas"
        /*0030*/ 	.string	"Cuda compilation tools, release 13.0, V13.0.88"
        /*0030*/ 	.string	"Build cuda_13.0.r13.0/compiler.36424714_0"
        /*0030*/ 	.string	"-arch sm_100 -m 64 "



//--------------------- .note.nv.cuinfo           --------------------------
	.section	.note.nv.cuinfo,"",@"SHT_NOTE"
	.sectionflags	@"SHF_NOTE_NV_CUINFO"
        /*0018*/ 	.short	0x0002
        /*001a*/ 	.short	0x0064
        /*001c*/ 	.short	0x0082
	.zero		2


//--------------------- .nv.info                  --------------------------
	.section	.nv.info,"",@"SHT_CUDA_INFO"
	.align	4


	//----- nvinfo : EIATTR_REGCOUNT
	.align		4
        /*0000*/ 	.byte	0x04, 0x2f
        /*0002*/ 	.short	(.L_1 - .L_0)
	.align		4
.L_0:
        /*0004*/ 	.word	index@(_Z15sortWordsKernelPcPii)
        /*0008*/ 	.word	0x00000019


	//----- nvinfo : EIATTR_FRAME_SIZE
	.align		4
.L_1:
        /*000c*/ 	.byte	0x04, 0x11
        /*000e*/ 	.short	(.L_3 - .L_2)
	.align		4
.L_2:
        /*0010*/ 	.word	index@(_Z15sortWordsKernelPcPii)
        /*0014*/ 	.word	0x00000000


	//----- nvinfo : EIATTR_MIN_STACK_SIZE
	.align		4
.L_3:
        /*0018*/ 	.byte	0x04, 0x12
        /*001a*/ 	.short	(.L_5 - .L_4)
	.align		4
.L_4:
        /*001c*/ 	.word	index@(_Z15sortWordsKernelPcPii)
        /*0020*/ 	.word	0x00000000
.L_5:


//--------------------- .nv.compat                --------------------------
	.section	.nv.compat,"",@"SHT_CUDA_COMPAT_INFO"
	.align	4
        /*0000*/ 	.byte	0x02, 0x09, 0x00, 0x00, 0x02, 0x02, 0x01, 0x00, 0x02, 0x05, 0x05, 0x00, 0x03, 0x07, 0x01, 0x01
        /*0010*/ 	.byte	0x02, 0x03, 0x00, 0x00, 0x02, 0x06, 0x01, 0x00, 0x04, 0x0b, 0x08, 0x00, 0x09, 0x00, 0x00, 0x00
        /*0020*/ 	.byte	0x00, 0x00, 0x00, 0x00


//--------------------- .nv.info._Z15sortWordsKernelPcPii --------------------------
	.section	.nv.info._Z15sortWordsKernelPcPii,"",@"SHT_CUDA_INFO"
	.sectionflags	@""
	.align	4


	//----- nvinfo : EIATTR_CUDA_API_VERSION
	.align		4
        /*0000*/ 	.byte	0x04, 0x37
        /*0002*/ 	.short	(.L_7 - .L_6)
.L_6:
        /*0004*/ 	.word	0x00000082


	//----- nvinfo : EIATTR_KPARAM_INFO
	.align		4
.L_7:
        /*0008*/ 	.byte	0x04, 0x17
        /*000a*/ 	.short	(.L_9 - .L_8)
.L_8:
        /*000c*/ 	.word	0x00000000
        /*0010*/ 	.short	0x0002
        /*0012*/ 	.short	0x0010
        /*0014*/ 	.byte	0x00, 0xf0, 0x11, 0x00


	//----- nvinfo : EIATTR_KPARAM_INFO
	.align		4
.L_9:
        /*0018*/ 	.byte	0x04, 0x17
        /*001a*/ 	.short	(.L_11 - .L_10)
.L_10:
        /*001c*/ 	.word	0x00000000
        /*0020*/ 	.short	0x0001
        /*0022*/ 	.short	0x0008
        /*0024*/ 	.byte	0x00, 0xf5, 0x21, 0x00


	//----- nvinfo : EIATTR_KPARAM_INFO
	.align		4
.L_11:
        /*0028*/ 	.byte	0x04, 0x17
        /*002a*/ 	.short	(.L_13 - .L_12)
.L_12:
        /*002c*/ 	.word	0x00000000
        /*0030*/ 	.short	0x0000
        /*0032*/ 	.short	0x0000
        /*0034*/ 	.byte	0x00, 0xf5, 0x21, 0x00


	//----- nvinfo : EIATTR_SPARSE_MMA_MASK
	.align		4
.L_13:
        /*0038*/ 	.byte	0x03, 0x50
        /*003a*/ 	.short	0x0000


	//----- nvinfo : EIATTR_MAXREG_COUNT
	.align		4
        /*003c*/ 	.byte	0x03, 0x1b
        /*003e*/ 	.short	0x00ff


	//----- nvinfo : EIATTR_MERCURY_ISA_VERSION
	.align		4
        /*0040*/ 	.byte	0x03, 0x5f
        /*0042*/ 	.short	0x0101


	//----- nvinfo : EIATTR_VRC_CTA_INIT_COUNT
	.align		4
        /*0044*/ 	.byte	0x02, 0x4a
	.zero		1
	.zero		1


	//----- nvinfo : EIATTR_EXIT_INSTR_OFFSETS
	.align		4
        /*0048*/ 	.byte	0x04, 0x1c
        /*004a*/ 	.short	(.L_15 - .L_14)


	//   ....[0]....
.L_14:
        /*004c*/ 	.word	0x00000070


	//   ....[1]....
        /*0050*/ 	.word	0x00000110


	//   ....[2]....
        /*0054*/ 	.word	0x00001590


	//----- nvinfo : EIATTR_CRS_STACK_SIZE
	.align		4
.L_15:
        /*0058*/ 	.byte	0x04, 0x1e
        /*005a*/ 	.short	(.L_17 - .L_16)
.L_16:
        /*005c*/ 	.word	0x00000000


	//----- nvinfo : EIATTR_CBANK_PARAM_SIZE
	.align		4
.L_17:
        /*0060*/ 	.byte	0x03, 0x19
        /*0062*/ 	.short	0x0014


	//----- nvinfo : EIATTR_PARAM_CBANK
	.align		4
        /*0064*/ 	.byte	0x04, 0x0a
        /*0066*/ 	.short	(.L_19 - .L_18)
	.align		4
.L_18:
        /*0068*/ 	.word	index@(.nv.constant0._Z15sortWordsKernelPcPii)
        /*006c*/ 	.short	0x0380
        /*006e*/ 	.short	0x0014


	//----- nvinfo : EIATTR_SW_WAR
	.align		4
.L_19:
        /*0070*/ 	.byte	0x04, 0x36
        /*0072*/ 	.short	(.L_21 - .L_20)
.L_20:
        /*0074*/ 	.word	0x00000008
.L_21:


//--------------------- .nv.callgraph             --------------------------
	.section	.nv.callgraph,"",@"SHT_CUDA_CALLGRAPH"
	.align	4
	.sectionentsize	8
	.align		4
        /*0000*/ 	.word	0x00000000
	.align		4
        /*0004*/ 	.word	0xffffffff
	.align		4
        /*0008*/ 	.word	0x00000000
	.align		4
        /*000c*/ 	.word	0xfffffffe
	.align		4
        /*0010*/ 	.word	0x00000000
	.align		4
        /*0014*/ 	.word	0xfffffffd
	.align		4
        /*0018*/ 	.word	0x00000000
	.align		4
        /*001c*/ 	.word	0xfffffffc


//--------------------- .text._Z15sortWordsKernelPcPii --------------------------
	.section	.text._Z15sortWordsKernelPcPii,"ax",@progbits
	.align	128
        .global         _Z15sortWordsKernelPcPii
        .type           _Z15sortWordsKernelPcPii,@function
        .size           _Z15sortWordsKernelPcPii,(.L_x_12 - _Z15sortWordsKernelPcPii)
        .other          _Z15sortWordsKernelPcPii,@"STO_CUDA_ENTRY STV_DEFAULT"
_Z15sortWordsKernelPcPii:
.text._Z15sortWordsKernelPcPii:
[----:B------:R-:W-:Y:S01]  /*0000*/  LDC R1, c[0x0][0x37c] ;  /* 0x0000df00ff017b82 */ /* 0x000fe20000000800 */
[----:B------:R-:W0:Y:S07]  /*0010*/  S2R R0, SR_TID.X ;  /* 0x0000000000007919 */ /* 0x000e2e0000002100 */
[----:B------:R-:W0:Y:S01]  /*0020*/  S2UR UR4, SR_CTAID.X ;  /* 0x00000000000479c3 */ /* 0x000e220000002500 */
[----:B------:R-:W1:Y:S07]  /*0030*/  LDCU UR5, c[0x0][0x390] ;  /* 0x00007200ff0577ac */ /* 0x000e6e0008000800 */
[----:B------:R-:W0:Y:S02]  /*0040*/  LDC R5, c[0x0][0x360] ;  /* 0x0000d800ff057b82 */ /* 0x000e240000000800 */
[----:B0-----:R-:W-:-:S05]  /*0050*/  IMAD R5, R5, UR4, R0 ;  /* 0x0000000405057c24 */ /* 0x001fca000f8e0200 */
[----:B-1----:R-:W-:-:S13]  /*0060*/  ISETP.GE.AND P0, PT, R5, UR5, PT ;  /* 0x0000000505007c0c */ /* 0x002fda000bf06270 */
[----:B------:R-:W-:Y:S05]  /*0070*/  @P0 EXIT ;  /* 0x000000000000094d */ /* 0x000fea0003800000 */
[----:B------:R-:W0:Y:S01]  /*0080*/  LDC.64 R2, c[0x0][0x388] ;  /* 0x0000e200ff027b82 */ /* 0x000e220000000a00 */
[----:B------:R-:W1:Y:S01]  /*0090*/  LDCU.64 UR4, c[0x0][0x358] ;  /* 0x00006b00ff0477ac */ /* 0x000e620008000a00 */
[----:B------:R-:W2:Y:S01]  /*00a0*/  LDCU.64 UR6, c[0x0][0x380] ;  /* 0x00007000ff0677ac */ /* 0x000ea20008000a00 */
[----:B0-----:R-:W-:-:S05]  /*00b0*/  IMAD.WIDE R2, R5, 0x4, R2 ;  /* 0x0000000405027825 */ /* 0x001fca00078e0202 */
[----:B-1----:R-:W3:Y:S01]  /*00c0*/  LDG.E R0, desc[UR4][R2.64] ;  /* 0x0000000402007981 */ /* 0x002ee2000c1e1900 */
[----:B------:R-:W-:-:S05]  /*00d0*/  IMAD R5, R5, 0x64, RZ ;  /* 0x0000006405057824 */ /* 0x000fca00078e02ff */
[----:B--2---:R-:W-:-:S04]  /*00e0*/  IADD3 R4, P1, PT, R5, UR6, RZ ;  /* 0x0000000605047c10 */ /* 0x004fc8000ff3e0ff */
[----:B------:R-:W-:Y:S02]  /*00f0*/  LEA.HI.X.SX32 R5, R5, UR7, 0x1, P1 ;  /* 0x0000000705057c11 */ /* 0x000fe400088f0eff */
[----:B---3--:R-:W-:-:S13]  /*0100*/  ISETP.GE.AND P0, PT, R0, 0x2, PT ;  /* 0x000000020000780c */ /* 0x008fda0003f06270 */
[----:B------:R-:W-:Y:S05]  /*0110*/  @!P0 EXIT ;  /* 0x000000000000894d */ /* 0x000fea0003800000 */
[C---:B------:R-:W-:Y:S01]  /*0120*/  VIADD R6, R0.reuse, 0xfffffffe ;  /* 0xfffffffe00067836 */ /* 0x040fe20000000000 */
[----:B------:R-:W-:Y:S01]  /*0130*/  PRMT R8, RZ, 0x7610, R8 ;  /* 0x00007610ff087816 */ /* 0x000fe20000000008 */
[----:B------:R-:W-:Y:S01]  /*0140*/  IMAD.MOV.U32 R7, RZ, RZ, RZ ;  /* 0x000000ffff077224 */ /* 0x000fe200078e00ff */
[----:B------:R-:W-:Y:S01]  /*0150*/  PRMT R9, RZ, 0x7610, R9 ;  /* 0x00007610ff097816 */ /* 0x000fe20000000009 */
[----:B------:R-:W-:-:S07]  /*0160*/  VIADD R10, R0, 0xffffffff ;  /* 0xffffffff000a7836 */ /* 0x000fce0000000000 */
.L_x_10:
[--C-:B------:R-:W-:Y:S01]  /*0170*/  IMAD.IADD R2, R6, 0x1, -R7.reuse ;  /* 0x0000000106027824 */ /* 0x100fe200078e0a07 */
[----:B------:R-:W-:Y:S01]  /*0180*/  BSSY.RECONVERGENT B0, `(.L_x_0) ;  /* 0x000009c000007945 */ /* 0x000fe20003800200 */
[----:B------:R-:W-:Y:S02]  /*0190*/  VIADD R11, R7, 0x1 ;  /* 0x00000001070b7836 */ /* 0x000fe40000000000 */
[--C-:B------:R-:W-:Y:S01]  /*01a0*/  IMAD.IADD R16, R10, 0x1, -R7.reuse ;  /* 0x000000010a107824 */ /* 0x100fe200078e0a07 */
[----:B------:R-:W-:Y:S01]  /*01b0*/  ISETP.GE.U32.AND P0, PT, R2, 0x7, PT ;  /* 0x000000070200780c */ /* 0x000fe20003f06070 */
[----:B------:R-:W-:Y:S02]  /*01c0*/  IMAD.MOV.U32 R17, RZ, RZ, R7 ;  /* 0x000000ffff117224 */ /* 0x000fe400078e0007 */
[----:B------:R-:W-:-:S10]  /*01d0*/  IMAD.MOV.U32 R12, RZ, RZ, R11 ;  /* 0x000000ffff0c7224 */ /* 0x000fd400078e000b */
[----:B------:R-:W-:Y:S05]  /*01e0*/  @!P0 BRA `(.L_x_1) ;  /* 0x0000000800548947 */ /* 0x000fea0003800000 */
[----:B------:R-:W-:Y:S01]  /*01f0*/  LOP3.LUT R13, R16, 0xfffffff8, RZ, 0xc0, !PT ;  /* 0xfffffff8100d7812 */ /* 0x000fe200078ec0ff */
[----:B------:R-:W-:Y:S01]  /*0200*/  BSSY.RECONVERGENT B1, `(.L_x_2) ;  /* 0x0000092000017945 */ /* 0x000fe20003800200 */
[--C-:B------:R-:W-:Y:S02]  /*0210*/  IMAD.MOV.U32 R12, RZ, RZ, R7.reuse ;  /* 0x000000ffff0c7224 */ /* 0x100fe400078e0007 */
[----:B------:R-:W-:Y:S02]  /*0220*/  IMAD.MOV.U32 R17, RZ, RZ, R7 ;  /* 0x000000ffff117224 */ /* 0x000fe400078e0007 */
[----:B------:R-:W-:-:S07]  /*0230*/  IMAD.MOV R13, RZ, RZ, -R13 ;  /* 0x000000ffff0d7224 */ /* 0x000fce00078e0a0d */
.L_x_3:
[----:B------:R-:W-:Y:S01]  /*0240*/  VIADD R18, R12, 0x1 ;  /* 0x000000010c127836 */ /* 0x000fe20000000000 */
[----:B------:R-:W-:-:S04]  /*0250*/  IADD3 R14, P1, PT, R17, R4, RZ ;  /* 0x00000004110e7210 */ /* 0x000fc80007f3e0ff */
[----:B------:R-:W-:Y:S02]  /*0260*/  IADD3 R2, P0, PT, R18, R4, RZ ;  /* 0x0000000412027210 */ /* 0x000fe40007f1e0ff */
[----:B------:R-:W-:-:S03]  /*0270*/  LEA.HI.X.SX32 R15, R17, R5, 0x1, P1 ;  /* 0x00000005110f7211 */ /* 0x000fc600008f0eff */
[----:B------:R-:W-:Y:S02]  /*0280*/  IMAD.X R3, RZ, RZ, R5, P0 ;  /* 0x000000ffff037224 */ /* 0x000fe400000e0605 */
[----:B------:R-:W2:Y:S04]  /*0290*/  LDG.E.U8 R21, desc[UR4][R14.64] ;  /* 0x000000040e157981 */ /* 0x000ea8000c1e1100 */
[----:B------:R-:W3:Y:S01]  /*02a0*/  LDG.E.U8 R19, desc[UR4][R2.64] ;  /* 0x0000000402137981 */ /* 0x000ee2000c1e1100 */
[----:B--2---:R-:W-:Y:S02]  /*02b0*/  VIADD R22, R21, 0xffffffbf ;  /* 0xffffffbf15167836 */ /* 0x004fe40000000000 */
[----:B---3--:R-:W-:-:S03]  /*02c0*/  VIADD R20, R19, 0xffffffbf ;  /* 0xffffffbf13147836 */ /* 0x008fc60000000000 */
[----:B------:R-:W-:Y:S02]  /*02d0*/  LOP3.LUT R22, R22, 0xff, RZ, 0xc0, !PT ;  /* 0x000000ff16167812 */ /* 0x000fe400078ec0ff */
[----:B------:R-:W-:Y:S02]  /*02e0*/  LOP3.LUT R20, R20, 0xff, RZ, 0xc0, !PT ;  /* 0x000000ff14147812 */ /* 0x000fe400078ec0ff */
[----:B------:R-:W-:Y:S02]  /*02f0*/  ISETP.GE.U32.AND P1, PT, R22, 0x1a, PT ;  /* 0x0000001a1600780c */ /* 0x000fe40003f26070 */
[----:B------:R-:W-:-:S11]  /*0300*/  ISETP.GE.U32.AND P0, PT, R20, 0x1a, PT ;  /* 0x0000001a1400780c */ /* 0x000fd60003f06070 */
[----:B------:R-:W-:Y:S02]  /*0310*/  @!P1 VIADD R21, R21, 0x20 ;  /* 0x0000002015159836 */ /* 0x000fe40000000000 */
[----:B------:R-:W-:-:S03]  /*0320*/  @!P0 VIADD R19, R19, 0x20 ;  /* 0x0000002013138836 */ /* 0x000fc60000000000 */
[----:B------:R-:W-:Y:S02]  /*0330*/  PRMT R14, R21, 0x8880, RZ ;  /* 0x00008880150e7816 */ /* 0x000fe400000000ff */
[----:B------:R-:W-:-:S04]  /*0340*/  PRMT R15, R19, 0x8880, RZ ;  /* 0x00008880130f7816 */ /* 0x000fc800000000ff */
[----:B------:R-:W-:-:S04]  /*0350*/  ISETP.GE.AND P0, PT, R15, R14, PT ;  /* 0x0000000e0f00720c */ /* 0x000fc80003f06270 */
[----:B------:R-:W-:-:S04]  /*0360*/  SEL R17, R18, R17, !P0 ;  /* 0x0000001112117207 */ /* 0x000fc80004000000 */
[----:B------:R-:W-:Y:S02]  /*0370*/  SHF.R.S32.HI R18, RZ, 0x1f, R17 ;  /* 0x0000001fff127819 */ /* 0x000fe40000011411 */
[----:B------:R-:W-:-:S05]  /*0380*/  IADD3 R14, P0, PT, R17, R4, RZ ;  /* 0x00000004110e7210 */ /* 0x000fca0007f1e0ff */
[----:B------:R-:W-:Y:S02]  /*0390*/  IMAD.X R15, R18, 0x1, R5, P0 ;  /* 0x00000001120f7824 */ /* 0x000fe400000e0605 */
        /* <DEDUP_REMOVED lines=12> */
[----:B------:R-:W-:-:S13]  /*0460*/  ISETP.GE.AND P0, PT, R15, R14, PT ;  /* 0x0000000e0f00720c */ /* 0x000fda0003f06270 */
[----:B------:R-:W-:-:S05]  /*0470*/  @!P0 VIADD R17, R12, 0x2 ;  /* 0x000000020c118836 */ /* 0x000fca0000000000 */
        /* <DEDUP_REMOVED lines=90> */
[----:B------:R-:W-:Y:S02]  /*0a20*/  VIADD R13, R13, 0x8 ;  /* 0x000000080d0d7836 */ /* 0x000fe40000000000 */
[----:B------:R-:W-:Y:S02]  /*0a30*/  VIADD R12, R12, 0x8 ;  /* 0x000000080c0c7836 */ /* 0x000fe40000000000 */
[----:B--2---:R-:W-:-:S02]  /*0a40*/  VIADD R19, R18, 0xffffffbf ;  /* 0xffffffbf12137836 */ /* 0x004fc40000000000 */
[----:B---3--:R-:W-:-:S03]  /*0a50*/  VIADD R21, R20, 0xffffffbf ;  /* 0xffffffbf14157836 */ /* 0x008fc60000000000 */
[----:B------:R-:W-:Y:S02]  /*0a60*/  LOP3.LUT R19, R19, 0xff, RZ, 0xc0, !PT ;  /* 0x000000ff13137812 */ /* 0x000fe400078ec0ff */
[----:B------:R-:W-:Y:S02]  /*0a70*/  LOP3.LUT R21, R21, 0xff, RZ, 0xc0, !PT ;  /* 0x000000ff15157812 */ /* 0x000fe400078ec0ff */
[----:B------:R-:W-:Y:S02]  /*0a80*/  ISETP.GE.U32.AND P0, PT, R19, 0x1a, PT ;  /* 0x0000001a1300780c */ /* 0x000fe40003f06070 */
[----:B------:R-:W-:-:S11]  /*0a90*/  ISETP.GE.U32.AND P1, PT, R21, 0x1a, PT ;  /* 0x0000001a1500780c */ /* 0x000fd60003f26070 */
[----:B------:R-:W-:Y:S02]  /*0aa0*/  @!P0 VIADD R18, R18, 0x20 ;  /* 0x0000002012128836 */ /* 0x000fe40000000000 */
[----:B------:R-:W-:Y:S01]  /*0ab0*/  @!P1 VIADD R20, R20, 0x20 ;  /* 0x0000002014149836 */ /* 0x000fe20000000000 */
[----:B------:R-:W-:Y:S02]  /*0ac0*/  ISETP.NE.AND P1, PT, R13, RZ, PT ;  /* 0x000000ff0d00720c */ /* 0x000fe40003f25270 */
[----:B------:R-:W-:Y:S02]  /*0ad0*/  PRMT R3, R18, 0x8880, RZ ;  /* 0x0000888012037816 */ /* 0x000fe400000000ff */
[----:B------:R-:W-:-:S04]  /*0ae0*/  PRMT R2, R20, 0x8880, RZ ;  /* 0x0000888014027816 */ /* 0x000fc800000000ff */
[----:B------:R-:W-:-:S04]  /*0af0*/  ISETP.GE.AND P0, PT, R3, R2, PT ;  /* 0x000000020300720c */ /* 0x000fc80003f06270 */
[----:B------:R-:W-:Y:S01]  /*0b00*/  SEL R17, R12, R17, !P0 ;  /* 0x000000110c117207 */ /* 0x000fe20004000000 */
[----:B------:R-:W-:Y:S08]  /*0b10*/  @P1 BRA `(.L_x_3) ;  /* 0xfffffff400c81947 */ /* 0x000ff0000383ffff */
[----:B------:R-:W-:Y:S05]  /*0b20*/  BSYNC.RECONVERGENT B1 ;  /* 0x0000000000017941 */ /* 0x000fea0003800200 */
.L_x_2:
[----:B------:R-:W-:-:S07]  /*0b30*/  VIADD R12, R12, 0x1 ;  /* 0x000000010c0c7836 */ /* 0x000fce0000000000 */
.L_x_1:
[----:B------:R-:W-:Y:S05]  /*0b40*/  BSYNC.RECONVERGENT B0 ;  /* 0x0000000000007941 */ /* 0x000fea0003800200 */
.L_x_0:
[----:B------:R-:W-:Y:S01]  /*0b50*/  LOP3.LUT P0, RZ, R16, 0x7, RZ, 0xc0, !PT ;  /* 0x0000000710ff7812 */ /* 0x000fe2000780c0ff */
[----:B------:R-:W-:-:S12]  /*0b60*/  BSSY.RECONVERGENT B0, `(.L_x_4) ;  /* 0x0000094000007945 */ /* 0x000fd80003800200 */
[----:B------:R-:W-:Y:S05]  /*0b70*/  @!P0 BRA `(.L_x_5) ;  /* 0x0000000800488947 */ /* 0x000fea0003800000 */
[----:B------:R-:W-:Y:S01]  /*0b80*/  LOP3.LUT R3, RZ, R9, RZ, 0x33, !PT ;  /* 0x00000009ff037212 */ /* 0x000fe200078e33ff */
[----:B------:R-:W-:Y:S04]  /*0b90*/  BSSY.RECONVERGENT B1, `(.L_x_6) ;  /* 0x000004e000017945 */ /* 0x000fe80003800200 */
[----:B------:R-:W-:-:S05]  /*0ba0*/  IMAD.IADD R3, R0, 0x1, R3 ;  /* 0x0000000100037824 */ /* 0x000fca00078e0203 */
[----:B------:R-:W-:-:S04]  /*0bb0*/  LOP3.LUT R3, R3, 0x7, RZ, 0xc0, !PT ;  /* 0x0000000703037812 */ /* 0x000fc800078ec0ff */
[C---:B------:R-:W-:Y:S01]  /*0bc0*/  LOP3.LUT P0, RZ, R3.reuse, 0x3, RZ, 0xc0, !PT ;  /* 0x0000000303ff7812 */ /* 0x040fe2000780c0ff */
[----:B------:R-:W-:-:S05]  /*0bd0*/  VIADD R2, R3, 0xffffffff ;  /* 0xffffffff03027836 */ /* 0x000fca0000000000 */
[----:B------:R-:W-:-:S13]  /*0be0*/  ISETP.GE.U32.AND P1, PT, R2, 0x3, PT ;  /* 0x000000030200780c */ /* 0x000fda0003f26070 */
[----:B------:R-:W-:Y:S05]  /*0bf0*/  @!P1 BRA `(.L_x_7) ;  /* 0x00000004001c9947 */ /* 0x000fea0003800000 */
[CC--:B------:R-:W-:Y:S02]  /*0c00*/  IADD3 R14, P2, PT, R17.reuse, R4.reuse, RZ ;  /* 0x00000004110e7210 */ /* 0x0c0fe40007f5e0ff */
        /* <DEDUP_REMOVED lines=14> */
[----:B------:R-:W-:-:S03]  /*0cf0*/  PRMT R14, R13, 0x8880, RZ ;  /* 0x000088800d0e7816 */ /* 0x000fc600000000ff */
[----:B------:R-:W-:-:S05]  /*0d00*/  IMAD.MOV.U32 R13, RZ, RZ, R18 ;  /* 0x000000ffff0d7224 */ /* 0x000fca00078e0012 */
[----:B------:R-:W-:Y:S02]  /*0d10*/  ISETP.GE.AND P1, PT, R14, R13, PT ;  /* 0x0000000d0e00720c */ /* 0x000fe40003f26270 */
[----:B------:R-:W2:Y:S02]  /*0d20*/  LDG.E.U8 R13, desc[UR4][R2.64+0x1] ;  /* 0x00000104020d7981 */ /* 0x000ea4000c1e1100 */
[----:B------:R-:W-:-:S04]  /*0d30*/  SEL R17, R12, R17, !P1 ;  /* 0x000000110c117207 */ /* 0x000fc80004800000 */
[----:B------:R-:W-:Y:S02]  /*0d40*/  SHF.R.S32.HI R16, RZ, 0x1f, R17 ;  /* 0x0000001fff107819 */ /* 0x000fe40000011411 */
[----:B------:R-:W-:-:S05]  /*0d50*/  IADD3 R14, P1, PT, R17, R4, RZ ;  /* 0x00000004110e7210 */ /* 0x000fca0007f3e0ff */
[----:B------:R-:W-:-:S05]  /*0d60*/  IMAD.X R15, R16, 0x1, R5, P1 ;  /* 0x00000001100f7824 */ /* 0x000fca00008e0605 */
[----:B------:R-:W3:Y:S01]  /*0d70*/  LDG.E.U8 R18, desc[UR4][R14.64] ;  /* 0x000000040e127981 */ /* 0x000ee2000c1e1100 */
[----:B--2---:R-:W-:-:S05]  /*0d80*/  VIADD R16, R13, 0xffffffbf ;  /* 0xffffffbf0d107836 */ /* 0x004fca0000000000 */
[----:B------:R-:W-:-:S04]  /*0d90*/  LOP3.LUT R16, R16, 0xff, RZ, 0xc0, !PT ;  /* 0x000000ff10107812 */ /* 0x000fc800078ec0ff */
[----:B------:R-:W-:Y:S01]  /*0da0*/  ISETP.GE.U32.AND P1, PT, R16, 0x1a, PT ;  /* 0x0000001a1000780c */ /* 0x000fe20003f26070 */
[----:B---3--:R-:W-:-:S05]  /*0db0*/  VIADD R19, R18, 0xffffffbf ;  /* 0xffffffbf12137836 */ /* 0x008fca0000000000 */
[----:B------:R-:W-:-:S04]  /*0dc0*/  LOP3.LUT R19, R19, 0xff, RZ, 0xc0, !PT ;  /* 0x000000ff13137812 */ /* 0x000fc800078ec0ff */
[----:B------:R-:W-:-:S03]  /*0dd0*/  ISETP.GE.U32.AND P2, PT, R19, 0x1a, PT ;  /* 0x0000001a1300780c */ /* 0x000fc60003f46070 */
[----:B------:R-:W-:-:S05]  /*0de0*/  @!P1 VIADD R13, R13, 0x20 ;  /* 0x000000200d0d9836 */ /* 0x000fca0000000000 */
[----:B------:R-:W-:-:S05]  /*0df0*/  PRMT R14, R13, 0x8880, RZ ;  /* 0x000088800d0e7816 */ /* 0x000fca00000000ff */
[----:B------:R-:W-:-:S05]  /*0e00*/  @!P2 VIADD R18, R18, 0x20 ;  /* 0x000000201212a836 */ /* 0x000fca0000000000 */
[----:B------:R-:W-:-:S04]  /*0e10*/  PRMT R13, R18, 0x8880, RZ ;  /* 0x00008880120d7816 */ /* 0x000fc800000000ff */
[----:B------:R-:W-:Y:S02]  /*0e20*/  ISETP.GE.AND P1, PT, R14, R13, PT ;  /* 0x0000000d0e00720c */ /* 0x000fe40003f26270 */
[----:B------:R-:W2:Y:S11]  /*0e30*/  LDG.E.U8 R13, desc[UR4][R2.64+0x2] ;  /* 0x00000204020d7981 */ /* 0x000eb6000c1e1100 */
[----:B------:R-:W-:-:S05]  /*0e40*/  @!P1 VIADD R17, R12, 0x1 ;  /* 0x000000010c119836 */ /* 0x000fca0000000000 */
        /* <DEDUP_REMOVED lines=31> */
[----:B------:R-:W-:-:S13]  /*1040*/  ISETP.GE.AND P1, PT, R3, R2, PT ;  /* 0x000000020300720c */ /* 0x000fda0003f26270 */
[C---:B------:R-:W-:Y:S02]  /*1050*/  @!P1 VIADD R17, R12.reuse, 0x3 ;  /* 0x000000030c119836 */ /* 0x040fe40000000000 */
[----:B------:R-:W-:-:S07]  /*1060*/  VIADD R12, R12, 0x4 ;  /* 0x000000040c0c7836 */ /* 0x000fce0000000000 */
.L_x_7:
[----:B------:R-:W-:Y:S05]  /*1070*/  BSYNC.RECONVERGENT B1 ;  /* 0x0000000000017941 */ /* 0x000fea0003800200 */
.L_x_6:
[----:B------:R-:W-:Y:S05]  /*1080*/  @!P0 BRA `(.L_x_5) ;  /* 0x0000000400048947 */ /* 0x000fea0003800000 */
[----:B------:R-:W-:Y:S01]  /*1090*/  LOP3.LUT R3, R8, 0x3, RZ, 0x3c, !PT ;  /* 0x0000000308037812 */ /* 0x000fe200078e3cff */
[----:B------:R-:W-:Y:S04]  /*10a0*/  BSSY.RECONVERGENT B1, `(.L_x_8) ;  /* 0x000002c000017945 */ /* 0x000fe80003800200 */
[----:B------:R-:W-:-:S05]  /*10b0*/  IMAD.IADD R3, R0, 0x1, R3 ;  /* 0x0000000100037824 */ /* 0x000fca00078e0203 */
[C---:B------:R-:W-:Y:S02]  /*10c0*/  LOP3.LUT R13, R3.reuse, 0x3, RZ, 0xc0, !PT ;  /* 0x00000003030d7812 */ /* 0x040fe400078ec0ff */
[----:B------:R-:W-:Y:S02]  /*10d0*/  LOP3.LUT R2, R3, 0x1, RZ, 0xc0, !PT ;  /* 0x0000000103027812 */ /* 0x000fe400078ec0ff */
[----:B------:R-:W-:Y:S02]  /*10e0*/  ISETP.NE.AND P1, PT, R13, 0x1, PT ;  /* 0x000000010d00780c */ /* 0x000fe40003f25270 */
[----:B------:R-:W-:-:S11]  /*10f0*/  ISETP.NE.U32.AND P0, PT, R2, 0x1, PT ;  /* 0x000000010200780c */ /* 0x000fd60003f05070 */
        /* <DEDUP_REMOVED lines=38> */
.L_x_9:
[----:B------:R-:W-:Y:S05]  /*1360*/  BSYNC.RECONVERGENT B1 ;  /* 0x0000000000017941 */ /* 0x000fea0003800200 */
.L_x_8:
[----:B------:R-:W-:Y:S05]  /*1370*/  @P0 BRA `(.L_x_5) ;  /* 0x0000000000480947 */ /* 0x000fea0003800000 */
[-C--:B------:R-:W-:Y:S02]  /*1380*/  IADD3 R2, P0, PT, R12, R4.reuse, RZ ;  /* 0x000000040c027210 */ /* 0x080fe40007f1e0ff */
[----:B------:R-:W-:-:S03]  /*1390*/  IADD3 R14, P1, PT, R17, R4, RZ ;  /* 0x00000004110e7210 */ /* 0x000fc60007f3e0ff */
[----:B------:R-:W-:Y:S01]  /*13a0*/  IMAD.X R3, RZ, RZ, R5, P0 ;  /* 0x000000ffff037224 */ /* 0x000fe200000e0605 */
[----:B------:R-:W-:-:S04]  /*13b0*/  LEA.HI.X.SX32 R15, R17, R5, 0x1, P1 ;  /* 0x00000005110f7211 */ /* 0x000fc800008f0eff */
        /* <DEDUP_REMOVED lines=13> */
[----:B------:R-:W-:-:S09]  /*1490*/  SEL R17, R12, R17, !P0 ;  /* 0x000000110c117207 */ /* 0x000fd20004000000 */
.L_x_5:
[----:B------:R-:W-:Y:S05]  /*14a0*/  BSYNC.RECONVERGENT B0 ;  /* 0x0000000000007941 */ /* 0x000fea0003800200 */
.L_x_4:
[----:B------:R-:W-:-:S13]  /*14b0*/  ISETP.NE.AND P0, PT, R17, R7, PT ;  /* 0x000000071100720c */ /* 0x000fda0003f05270 */
[-C--:B------:R-:W-:Y:S02]  /*14c0*/  @P0 IADD3 R12, P2, PT, R17, R4.reuse, RZ ;  /* 0x00000004110c0210 */ /* 0x080fe40007f5e0ff */
[----:B------:R-:W-:Y:S02]  /*14d0*/  @P0 IADD3 R2, P1, PT, R7, R4, RZ ;  /* 0x0000000407020210 */ /* 0x000fe40007f3e0ff */
[----:B------:R-:W-:-:S03]  /*14e0*/  @P0 LEA.HI.X.SX32 R13, R17, R5, 0x1, P2 ;  /* 0x00000005110d0211 */ /* 0x000fc600010f0eff */
[----:B------:R-:W-:Y:S02]  /*14f0*/  @P0 IMAD.X R3, RZ, RZ, R5, P1 ;  /* 0x000000ffff030224 */ /* 0x000fe400008e0605 */
[----:B------:R-:W2:Y:S04]  /*1500*/  @P0 LDG.E.U8 R17, desc[UR4][R12.64] ;  /* 0x000000040c110981 */ /* 0x000ea8000c1e1100 */
[----:B------:R-:W3:Y:S01]  /*1510*/  @P0 LDG.E.U8 R15, desc[UR4][R2.64] ;  /* 0x00000004020f0981 */ /* 0x000ee2000c1e1100 */
[----:B------:R-:W-:Y:S02]  /*1520*/  VIADD R9, R9, 0x1 ;  /* 0x0000000109097836 */ /* 0x000fe40000000000 */
[----:B------:R-:W-:Y:S02]  /*1530*/  VIADD R8, R8, 0x1 ;  /* 0x0000000108087836 */ /* 0x000fe40000000000 */
[----:B------:R-:W-:Y:S01]  /*1540*/  IMAD.MOV.U32 R7, RZ, RZ, R11 ;  /* 0x000000ffff077224 */ /* 0x000fe200078e000b */
[----:B--2---:R0:W-:Y:S04]  /*1550*/  @P0 STG.E.U8 desc[UR4][R2.64], R17 ;  /* 0x0000001102000986 */ /* 0x0041e8000c101104 */
[----:B---3--:R0:W-:Y:S01]  /*1560*/  @P0 STG.E.U8 desc[UR4][R12.64], R15 ;  /* 0x0000000f0c000986 */ /* 0x0081e2000c101104 */
[----:B------:R-:W-:-:S13]  /*1570*/  ISETP.NE.AND P0, PT, R11, R10, PT ;  /* 0x0000000a0b00720c */ /* 0x000fda0003f05270 */
[----:B0-----:R-:W-:Y:S05]  /*1580*/  @P0 BRA `(.L_x_10) ;  /* 0xffffffe800f80947 */ /* 0x001fea000383ffff */
[----:B------:R-:W-:Y:S05]  /*1590*/  EXIT ;  /* 0x000000000000794d */ /* 0x000fea0003800000 */
.L_x_11:
[----:B------:R-:W-:-:S00]  /*15a0*/  BRA `(.L_x_11) ;  /* 0xfffffffc00fc7947 */ /* 0x000fc0000383ffff */
[----:B------:R-:W-:-:S00]  /*15b0*/  NOP ;  /* 0x0000000000007918 */ /* 0x000fc00000000000 */
        /* <DEDUP_REMOVED lines=12> */
.L_x_12:


//--------------------- .nv.shared.reserved.0     --------------------------
	.section	.nv.shared.reserved.0,"aw",@nobits
	.weak		__nv_reservedSMEM_offset_0_alias
	.size		__nv_reservedSMEM_offset_0_alias, 0, 64
	.other		__nv_reservedSMEM_offset_0_alias,@"STO_CUDA_RESERVED_SHARED STV_DEFAULT"
__nv_reservedSMEM_offset_0_alias:
	.zero		0
	.zero		64


//--------------------- .nv.constant0._Z15sortWordsKernelPcPii --------------------------
	.section	.nv.constant0._Z15sortWordsKernelPcPii,"a",@progbits
	.sectionflags	@""
	.align	4
.nv.constant0._Z15sortWordsKernelPcPii:
	.zero		916


//--------------------- SYMBOLS --------------------------

	.type		.nv.reservedSmem.offset0,@object
	.size		.nv.reservedSmem.offset0,0x4
